	.headerflags	@"EF_CUDA_TEXMODE_UNIFIED EF_CUDA_64BIT_ADDRESS EF_CUDA_ACCELERATORS EF_CUDA_SM90 EF_CUDA_VIRTUAL_SM(EF_CUDA_SM90)"
	.elftype	@"ET_EXEC"


//--------------------- .nv.info                  --------------------------
	.section	.nv.info,"",@"SHT_CUDA_INFO"
	.align	4


	//----- nvinfo : EIATTR_REGCOUNT
	.align		4
        /*0000*/ 	.byte	0x04, 0x2f
        /*0002*/ 	.short	(.L_1 - .L_0)
	.align		4
.L_0:
        /*0004*/ 	.word	index@(triton_poi_fused_convolution_5)
        /*0008*/ 	.word	0x0000000c


	//----- nvinfo : EIATTR_MIN_STACK_SIZE
	.align		4
.L_1:
        /*000c*/ 	.byte	0x04, 0x12
        /*000e*/ 	.short	(.L_3 - .L_2)
	.align		4
.L_2:
        /*0010*/ 	.word	index@(triton_poi_fused_convolution_5)
        /*0014*/ 	.word	0x00000000


	//----- nvinfo : EIATTR_FRAME_SIZE
	.align		4
.L_3:
        /*0018*/ 	.byte	0x04, 0x11
        /*001a*/ 	.short	(.L_5 - .L_4)
	.align		4
.L_4:
        /*001c*/ 	.word	index@(triton_poi_fused_convolution_5)
        /*0020*/ 	.word	0x00000000


	//----- nvinfo : EIATTR_MIN_STACK_SIZE
	.align		4
.L_5:
        /*0024*/ 	.byte	0x04, 0x12
        /*0026*/ 	.short	(.L_7 - .L_6)
	.align		4
.L_6:
        /*0028*/ 	.word	index@(triton_poi_fused_convolution_5)
        /*002c*/ 	.word	0x00000000
.L_7:


//--------------------- .nv.info.triton_poi_fused_convolution_5 --------------------------
	.section	.nv.info.triton_poi_fused_convolution_5,"",@"SHT_CUDA_INFO"
	.sectionflags	@""
	.align	4


	//----- nvinfo : EIATTR_CUDA_API_VERSION
	.align		4
        /*0000*/ 	.byte	0x04, 0x37
        /*0002*/ 	.short	(.L_9 - .L_8)
.L_8:
        /*0004*/ 	.word	0x0000007c


	//----- nvinfo : EIATTR_KPARAM_INFO
	.align		4
.L_9:
        /*0008*/ 	.byte	0x04, 0x17
        /*000a*/ 	.short	(.L_11 - .L_10)
.L_10:
        /*000c*/ 	.word	0x00000000
        /*0010*/ 	.short	0x0002
        /*0012*/ 	.short	0x0010
        /*0014*/ 	.byte	0x00, 0xf0, 0x11, 0x00


	//----- nvinfo : EIATTR_KPARAM_INFO
	.align		4
.L_11:
        /*0018*/ 	.byte	0x04, 0x17
        /*001a*/ 	.short	(.L_13 - .L_12)
.L_12:
        /*001c*/ 	.word	0x00000000
        /*0020*/ 	.short	0x0001
        /*0022*/ 	.short	0x0008
        /*0024*/ 	.byte	0x00, 0xf4, 0x21, 0x00


	//----- nvinfo : EIATTR_KPARAM_INFO
	.align		4
.L_13:
        /*0028*/ 	.byte	0x04, 0x17
        /*002a*/ 	.short	(.L_15 - .L_14)
.L_14:
        /*002c*/ 	.word	0x00000000
        /*0030*/ 	.short	0x0000
        /*0032*/ 	.short	0x0000
        /*0034*/ 	.byte	0x00, 0xf4, 0x21, 0x00


	//----- nvinfo : EIATTR_SPARSE_MMA_MASK
	.align		4
.L_15:
        /*0038*/ 	.byte	0x03, 0x50
        /*003a*/ 	.short	0x0000


	//----- nvinfo : EIATTR_MAXREG_COUNT
	.align		4
        /*003c*/ 	.byte	0x03, 0x1b
        /*003e*/ 	.short	0x00ff


	//----- nvinfo : EIATTR_EXIT_INSTR_OFFSETS
	.align		4
        /*0040*/ 	.byte	0x04, 0x1c
        /*0042*/ 	.short	(.L_17 - .L_16)


	//   ....[0]....
.L_16:
        /*0044*/ 	.word	0x00000170


	//   ....[1]....
        /*0048*/ 	.word	0x00000190


	//----- nvinfo : EIATTR_REQNTID
	.align		4
.L_17:
        /*004c*/ 	.byte	0x04, 0x10
        /*004e*/ 	.short	(.L_19 - .L_18)
.L_18:
        /*0050*/ 	.word	0x00000080
        /*0054*/ 	.word	0x00000001
        /*0058*/ 	.word	0x00000001


	//----- nvinfo : EIATTR_CBANK_PARAM_SIZE
	.align		4
.L_19:
        /*005c*/ 	.byte	0x03, 0x19
        /*005e*/ 	.short	0x0014


	//----- nvinfo : EIATTR_PARAM_CBANK
	.align		4
        /*0060*/ 	.byte	0x04, 0x0a
        /*0062*/ 	.short	(.L_21 - .L_20)
	.align		4
.L_20:
        /*0064*/ 	.word	index@(.nv.constant0.triton_poi_fused_convolution_5)
        /*0068*/ 	.short	0x0210
        /*006a*/ 	.short	0x0014


	//----- nvinfo : EIATTR_SW_WAR
	.align		4
.L_21:
        /*006c*/ 	.byte	0x04, 0x36
        /*006e*/ 	.short	(.L_23 - .L_22)
.L_22:
        /*0070*/ 	.word	0x00000008
.L_23:


//--------------------- .nv.callgraph             --------------------------
	.section	.nv.callgraph,"",@"SHT_CUDA_CALLGRAPH"
	.align	4
	.sectionentsize	8
	.align		4
        /*0000*/ 	.word	0x00000000
	.align		4
        /*0004*/ 	.word	0xffffffff
	.align		4
        /*0008*/ 	.word	0x00000000
	.align		4
        /*000c*/ 	.word	0xfffffffe
	.align		4
        /*0010*/ 	.word	0x00000000
	.align		4
        /*0014*/ 	.word	0xfffffffd
	.align		4
        /*0018*/ 	.word	0x00000000
	.align		4
        /*001c*/ 	.word	0xfffffffc


//--------------------- .text.triton_poi_fused_convolution_5 --------------------------
	.section	.text.triton_poi_fused_convolution_5,"ax",@progbits
	.align	128
        .global         triton_poi_fused_convolution_5
        .type           triton_poi_fused_convolution_5,@function
        .size           triton_poi_fused_convolution_5,(.L_x_1 - triton_poi_fused_convolution_5)
        .other          triton_poi_fused_convolution_5,@"STO_CUDA_ENTRY STV_DEFAULT"
triton_poi_fused_convolution_5:
.text.triton_poi_fused_convolution_5:
[----:B------:R-:W0:Y:S02]  /*0000*/  LDC R1, c[0x0][0x28] ;  /* 0x00000a00ff017b82 */ /* 0x000e240000000800 */
[----:B------:R-:W1:Y:S01]  /*0010*/  S2R R0, SR_TID.X ;  /* 0x0000000000007919 */ /* 0x000e620000002100 */
[----:B------:R-:W2:Y:S01]  /*0020*/  LDC.64 R2, c[0x0][0x210] ;  /* 0x00008400ff027b82 */ /* 0x000ea20000000a00 */
[----:B------:R-:W-:Y:S01]  /*0030*/  ULDC.64 UR4, c[0x0][0x208] ;  /* 0x0000820000047ab9 */ /* 0x000fe20000000a00 */
[----:B------:R-:W3:Y:S01]  /*0040*/  S2R R7, SR_CTAID.X ;  /* 0x0000000000077919 */ /* 0x000ee20000002500 */
[----:B-1----:R-:W-:Y:S02]  /*0050*/  LOP3.LUT R0, R0, 0x7f, RZ, 0xc0, !PT ;  /* 0x0000007f00007812 */ /* 0x002fe400078ec0ff */
[----:B---3--:R-:W-:-:S03]  /*0060*/  SHF.R.S32.HI R4, RZ, 0x18, R7 ;  /* 0x00000018ff047819 */ /* 0x008fc60000011407 */
[----:B------:R-:W-:Y:S01]  /*0070*/  IMAD R7, R7, 0x80, R0 ;  /* 0x0000008007077824 */ /* 0x000fe200078e0200 */
[----:B------:R-:W-:-:S03]  /*0080*/  SGXT R0, R4, 0x1 ;  /* 0x000000010400781a */ /* 0x000fc60000000200 */
[C---:B--2---:R-:W-:Y:S01]  /*0090*/  IMAD.WIDE R2, R7.reuse, 0x4, R2 ;  /* 0x0000000407027825 */ /* 0x044fe200078e0202 */
[----:B------:R-:W1:Y:S01]  /*00a0*/  LDC.64 R4, c[0x0][0x218] ;  /* 0x00008600ff047b82 */ /* 0x000e620000000a00 */
[----:B------:R-:W-:Y:S02]  /*00b0*/  ISETP.GE.AND P0, PT, R7, 0x80, PT ;  /* 0x000000800700780c */ /* 0x000fe40003f06270 */
[----:B------:R-:W-:Y:S01]  /*00c0*/  LEA.HI R0, R0, R7, RZ, 0x2 ;  /* 0x0000000700007211 */ /* 0x000fe200078f10ff */
[----:B------:R-:W-:-:S03]  /*00d0*/  IMAD.MOV.U32 R7, RZ, RZ, RZ ;  /* 0x000000ffff077224 */ /* 0x000fc600078e00ff */
[----:B------:R-:W-:-:S04]  /*00e0*/  SHF.R.S32.HI R0, RZ, 0x2, R0 ;  /* 0x00000002ff007819 */ /* 0x000fc80000011400 */
[----:B------:R-:W-:-:S04]  /*00f0*/  LEA.HI R6, R0, R0, RZ, 0x3 ;  /* 0x0000000000067211 */ /* 0x000fc800078f18ff */
[----:B------:R-:W-:-:S05]  /*0100*/  LOP3.LUT R9, R6, 0xfffffff8, RZ, 0xc0, !PT ;  /* 0xfffffff806097812 */ /* 0x000fca00078ec0ff */
[----:B------:R-:W-:Y:S02]  /*0110*/  IMAD.IADD R9, R0, 0x1, -R9 ;  /* 0x0000000100097824 */ /* 0x000fe400078e0a09 */
[----:B------:R-:W-:Y:S02]  /*0120*/  IMAD.MOV.U32 R0, RZ, RZ, RZ ;  /* 0x000000ffff007224 */ /* 0x000fe400078e00ff */
[----:B-1----:R-:W-:-:S04]  /*0130*/  IMAD.WIDE R4, R9, 0x4, R4 ;  /* 0x0000000409047825 */ /* 0x002fc800078e0204 */
[----:B------:R-:W2:Y:S04]  /*0140*/  @!P0 LDG.E R0, desc[UR4][R2.64] ;  /* 0x0000000402008981 */ /* 0x000ea8000c1e1900 */
[----:B------:R-:W2:Y:S02]  /*0150*/  @!P0 LDG.E.EL R7, desc[UR4][R4.64] ;  /* 0x0000000404078981 */ /* 0x000ea4000c2e1900 */
[----:B--2---:R-:W-:Y:S01]  /*0160*/  FADD R7, R7, R0 ;  /* 0x0000000007077221 */ /* 0x004fe20000000000 */
[----:B------:R-:W-:Y:S06]  /*0170*/  @P0 EXIT ;  /* 0x000000000000094d */ /* 0x000fec0003800000 */
[----:B------:R-:W-:Y:S01]  /*0180*/  STG.E desc[UR4][R2.64], R7 ;  /* 0x0000000702007986 */ /* 0x000fe2000c101904 */
[----:B------:R-:W-:Y:S05]  /*0190*/  EXIT ;  /* 0x000000000000794d */ /* 0x000fea0003800000 */
.L_x_0:
[----:B------:R-:W-:-:S00]  /*01a0*/  BRA `(.L_x_0) ;  /* 0xfffffffc00fc7947 */ /* 0x000fc0000383ffff */
[----:B------:R-:W-:-:S00]  /*01b0*/  NOP ;  /* 0x0000000000007918 */ /* 0x000fc00000000000 */
        /* <DEDUP_REMOVED lines=12> */
.L_x_1:


//--------------------- .nv.constant0.triton_poi_fused_convolution_5 --------------------------
	.section	.nv.constant0.triton_poi_fused_convolution_5,"a",@progbits
	.sectionflags	@""
	.align	4
.nv.constant0.triton_poi_fused_convolution_5:
	.zero		548
